//
// Generated by NVIDIA NVVM Compiler
//
// Compiler Build ID: CL-36424714
// Cuda compilation tools, release 13.0, V13.0.88
// Based on NVVM 20.0.0
//

.version 9.0
.target sm_100
.address_size 64

	// .globl	_Z12demo1_kernelv
.extern .func  (.param .b32 func_retval0) vprintf
(
	.param .b64 vprintf_param_0,
	.param .b64 vprintf_param_1
)
;
// static_shared_memory has been demoted
// static_shared_memory2 has been demoted
// static_shared_memory10 has been demoted
// _ZZ12demo2_kernelvE22static_shared_memory11 has been demoted
.global .align 1 .b8 $str[34] = {115, 116, 97, 116, 105, 99, 95, 115, 104, 97, 114, 101, 100, 95, 109, 101, 109, 111, 114, 121, 231, 154, 132, 229, 156, 176, 229, 157, 128, 61, 37, 112, 10};
.global .align 1 .b8 $str$1[35] = {115, 116, 97, 116, 105, 99, 95, 115, 104, 97, 114, 101, 100, 95, 109, 101, 109, 111, 114, 121, 50, 231, 154, 132, 229, 156, 176, 229, 157, 128, 61, 37, 112, 10};
.global .align 1 .b8 $str$2[35] = {100, 121, 110, 97, 109, 105, 99, 95, 115, 104, 97, 114, 101, 100, 95, 109, 101, 109, 111, 114, 121, 231, 154, 132, 229, 156, 176, 229, 157, 128, 61, 37, 112, 10};
.extern .shared .align 16 .b8 dynamic_shared_memory[];
.global .align 1 .b8 $str$3[36] = {100, 121, 110, 97, 109, 105, 99, 95, 115, 104, 97, 114, 101, 100, 95, 109, 101, 109, 111, 114, 121, 50, 231, 154, 132, 229, 156, 176, 229, 157, 128, 61, 37, 112, 10};
.extern .shared .align 16 .b8 dynamic_shared_memory2[];
.global .align 1 .b8 $str$4[71] = {61, 61, 61, 61, 61, 61, 61, 61, 61, 61, 98, 108, 111, 99, 107, 105, 100, 120, 46, 120, 32, 61, 61, 32, 48, 32, 38, 38, 32, 116, 104, 114, 101, 97, 100, 73, 100, 120, 46, 120, 32, 61, 61, 32, 48, 44, 114, 117, 110, 32, 107, 101, 114, 110, 101, 108, 46, 99, 117, 61, 61, 61, 61, 61, 61, 61, 61, 61, 61, 10};
.global .align 1 .b8 $str$5[113] = {98, 108, 111, 99, 107, 73, 100, 120, 46, 120, 61, 37, 100, 44, 32, 116, 104, 114, 101, 97, 100, 73, 100, 120, 46, 120, 61, 37, 100, 44, 32, 115, 116, 97, 116, 105, 99, 95, 115, 104, 97, 114, 101, 100, 95, 109, 101, 109, 111, 114, 121, 49, 48, 61, 37, 100, 44, 32, 229, 156, 176, 229, 157, 128, 228, 184, 186, 58, 37, 112, 44, 32, 115, 116, 97, 116, 105, 99, 95, 115, 104, 97, 114, 101, 100, 95, 109, 101, 109, 111, 114, 121, 49, 49, 61, 37, 100, 44, 32, 229, 156, 176, 229, 157, 128, 228, 184, 186, 58, 37, 112, 10};

.visible .entry _Z12demo1_kernelv()
{
	.local .align 8 .b8 	__local_depot0[8];
	.reg .b64 	%SP;
	.reg .b64 	%SPL;
	.reg .pred 	%p<2>;
	.reg .b32 	%r<18>;
	.reg .b64 	%rd<21>;
	// demoted variable
	.shared .align 1 .b8 static_shared_memory[6144];
	// demoted variable
	.shared .align 1 .b8 static_shared_memory2[2];
	mov.u64 	%SPL, __local_depot0;
	cvta.local.u64 	%SP, %SPL;
	add.u64 	%rd1, %SP, 0;
	add.u64 	%rd2, %SPL, 0;
	mov.u32 	%r1, static_shared_memory;
	cvt.u64.u32 	%rd3, %r1;
	cvta.shared.u64 	%rd4, %rd3;
	st.local.u64 	[%rd2], %rd4;
	mov.u64 	%rd5, $str;
	cvta.global.u64 	%rd6, %rd5;
	{ // callseq 0, 0
	.param .b64 param0;
	st.param.b64 	[param0], %rd6;
	.param .b64 param1;
	st.param.b64 	[param1], %rd1;
	.param .b32 retval0;
	call.uni (retval0), 
	vprintf, 
	(
	param0, 
	param1
	);
	ld.param.b32 	%r2, [retval0];
	} // callseq 0
	mov.u32 	%r4, static_shared_memory2;
	cvt.u64.u32 	%rd7, %r4;
	cvta.shared.u64 	%rd8, %rd7;
	st.local.u64 	[%rd2], %rd8;
	mov.u64 	%rd9, $str$1;
	cvta.global.u64 	%rd10, %rd9;
	{ // callseq 1, 0
	.param .b64 param0;
	st.param.b64 	[param0], %rd10;
	.param .b64 param1;
	st.param.b64 	[param1], %rd1;
	.param .b32 retval0;
	call.uni (retval0), 
	vprintf, 
	(
	param0, 
	param1
	);
	ld.param.b32 	%r5, [retval0];
	} // callseq 1
	mov.u32 	%r7, dynamic_shared_memory;
	cvt.u64.u32 	%rd11, %r7;
	cvta.shared.u64 	%rd12, %rd11;
	st.local.u64 	[%rd2], %rd12;
	mov.u64 	%rd13, $str$2;
	cvta.global.u64 	%rd14, %rd13;
	{ // callseq 2, 0
	.param .b64 param0;
	st.param.b64 	[param0], %rd14;
	.param .b64 param1;
	st.param.b64 	[param1], %rd1;
	.param .b32 retval0;
	call.uni (retval0), 
	vprintf, 
	(
	param0, 
	param1
	);
	ld.param.b32 	%r8, [retval0];
	} // callseq 2
	mov.u32 	%r10, dynamic_shared_memory2;
	cvt.u64.u32 	%rd15, %r10;
	cvta.shared.u64 	%rd16, %rd15;
	st.local.u64 	[%rd2], %rd16;
	mov.u64 	%rd17, $str$3;
	cvta.global.u64 	%rd18, %rd17;
	{ // callseq 3, 0
	.param .b64 param0;
	st.param.b64 	[param0], %rd18;
	.param .b64 param1;
	st.param.b64 	[param1], %rd1;
	.param .b32 retval0;
	call.uni (retval0), 
	vprintf, 
	(
	param0, 
	param1
	);
	ld.param.b32 	%r11, [retval0];
	} // callseq 3
	mov.u32 	%r13, %ctaid.x;
	mov.u32 	%r14, %tid.x;
	or.b32  	%r15, %r13, %r14;
	setp.ne.s32 	%p1, %r15, 0;
	@%p1 bra 	$L__BB0_2;
	mov.u64 	%rd19, $str$4;
	cvta.global.u64 	%rd20, %rd19;
	{ // callseq 4, 0
	.param .b64 param0;
	st.param.b64 	[param0], %rd20;
	.param .b64 param1;
	st.param.b64 	[param1], 0;
	.param .b32 retval0;
	call.uni (retval0), 
	vprintf, 
	(
	param0, 
	param1
	);
	ld.param.b32 	%r16, [retval0];
	} // callseq 4
$L__BB0_2:
	ret;

}
	// .globl	_Z12demo2_kernelv
.visible .entry _Z12demo2_kernelv()
{
	.local .align 8 .b8 	__local_depot1[40];
	.reg .b64 	%SP;
	.reg .b64 	%SPL;
	.reg .pred 	%p<3>;
	.reg .b32 	%r<14>;
	.reg .b64 	%rd<9>;
	// demoted variable
	.shared .align 4 .u32 static_shared_memory10;
	// demoted variable
	.shared .align 4 .u32 _ZZ12demo2_kernelvE22static_shared_memory11;
	mov.u64 	%SPL, __local_depot1;
	cvta.local.u64 	%SP, %SPL;
	mov.u32 	%r1, %tid.x;
	setp.ne.s32 	%p1, %r1, 0;
	@%p1 bra 	$L__BB1_4;
	mov.u32 	%r2, %ctaid.x;
	setp.ne.s32 	%p2, %r2, 0;
	@%p2 bra 	$L__BB1_3;
	mov.b32 	%r5, 333;
	st.shared.u32 	[static_shared_memory10], %r5;
	mov.b32 	%r6, 444;
	st.shared.u32 	[_ZZ12demo2_kernelvE22static_shared_memory11], %r6;
	bra.uni 	$L__BB1_4;
$L__BB1_3:
	mov.b32 	%r3, 77777;
	st.shared.u32 	[static_shared_memory10], %r3;
	mov.b32 	%r4, 88888;
	st.shared.u32 	[_ZZ12demo2_kernelvE22static_shared_memory11], %r4;
$L__BB1_4:
	add.u64 	%rd1, %SP, 0;
	add.u64 	%rd2, %SPL, 0;
	bar.sync 	0;
	mov.u32 	%r7, %ctaid.x;
	mov.u32 	%r8, static_shared_memory10;
	ld.shared.u32 	%r9, [static_shared_memory10];
	mov.u32 	%r10, _ZZ12demo2_kernelvE22static_shared_memory11;
	ld.shared.u32 	%r11, [_ZZ12demo2_kernelvE22static_shared_memory11];
	st.local.v2.u32 	[%rd2], {%r7, %r1};
	st.local.u32 	[%rd2+8], %r9;
	cvt.u64.u32 	%rd3, %r8;
	cvta.shared.u64 	%rd4, %rd3;
	st.local.u64 	[%rd2+16], %rd4;
	st.local.u32 	[%rd2+24], %r11;
	cvt.u64.u32 	%rd5, %r10;
	cvta.shared.u64 	%rd6, %rd5;
	st.local.u64 	[%rd2+32], %rd6;
	mov.u64 	%rd7, $str$5;
	cvta.global.u64 	%rd8, %rd7;
	{ // callseq 5, 0
	.param .b64 param0;
	st.param.b64 	[param0], %rd8;
	.param .b64 param1;
	st.param.b64 	[param1], %rd1;
	.param .b32 retval0;
	call.uni (retval0), 
	vprintf, 
	(
	param0, 
	param1
	);
	ld.param.b32 	%r12, [retval0];
	} // callseq 5
	ret;

}


// ===== COMPILED SASS (sm_100) =====

	.target	sm_100

	.elftype	@"ET_EXEC"


//--------------------- .note.nv.tkinfo           --------------------------
	.section	.note.nv.tkinfo,"",@"SHT_NOTE"
	.sectionflags	@"SHF_NOTE_NV_TKINFO"
	.tkinfo
        /*0018*/ 	.word	0x00000002
        /*0030*/ 	.string	""
        /*0030*/ 	.string	"ptxas"
        /*0030*/ 	.string	"Cuda compilation tools, release 13.0, V13.0.88"
        /*0030*/ 	.string	"Build cuda_13.0.r13.0/compiler.36424714_0"
        /*0030*/ 	.string	"-arch sm_100 -m 64 "



//--------------------- .note.nv.cuinfo           --------------------------
	.section	.note.nv.cuinfo,"",@"SHT_NOTE"
	.sectionflags	@"SHF_NOTE_NV_CUINFO"
        /*0018*/ 	.short	0x0002
        /*001a*/ 	.short	0x0064
        /*001c*/ 	.short	0x0082
	.zero		2


//--------------------- .nv.info                  --------------------------
	.section	.nv.info,"",@"SHT_CUDA_INFO"
	.align	4


	//----- nvinfo : EIATTR_REGCOUNT
	.align		4
        /*0000*/ 	.byte	0x04, 0x2f
        /*0002*/ 	.short	(.L_7 - .L_6)
	.align		4
.L_6:
        /*0004*/ 	.word	index@(_Z12demo1_kernelv)
        /*0008*/ 	.word	0x00000018


	//----- nvinfo : EIATTR_FRAME_SIZE
	.align		4
.L_7:
        /*000c*/ 	.byte	0x04, 0x11
        /*000e*/ 	.short	(.L_9 - .L_8)
	.align		4
.L_8:
        /*0010*/ 	.word	index@(_Z12demo1_kernelv)
        /*0014*/ 	.word	0x00000008


	//----- nvinfo : EIATTR_REGCOUNT
	.align		4
.L_9:
        /*0018*/ 	.byte	0x04, 0x2f
        /*001a*/ 	.short	(.L_11 - .L_10)
	.align		4
.L_10:
        /*001c*/ 	.word	index@(_Z12demo2_kernelv)
        /*0020*/ 	.word	0x00000018


	//----- nvinfo : EIATTR_FRAME_SIZE
	.align		4
.L_11:
        /*0024*/ 	.byte	0x04, 0x11
        /*0026*/ 	.short	(.L_13 - .L_12)
	.align		4
.L_12:
        /*0028*/ 	.word	index@(_Z12demo2_kernelv)
        /*002c*/ 	.word	0x00000028


	//----- nvinfo : EIATTR_MIN_STACK_SIZE
	.align		4
.L_13:
        /*0030*/ 	.byte	0x04, 0x12
        /*0032*/ 	.short	(.L_15 - .L_14)
	.align		4
.L_14:
        /*0034*/ 	.word	index@(_Z12demo2_kernelv)
        /*0038*/ 	.word	0x00000028


	//----- nvinfo : EIATTR_MIN_STACK_SIZE
	.align		4
.L_15:
        /*003c*/ 	.byte	0x04, 0x12
        /*003e*/ 	.short	(.L_17 - .L_16)
	.align		4
.L_16:
        /*0040*/ 	.word	index@(_Z12demo1_kernelv)
        /*0044*/ 	.word	0x00000008
.L_17:


//--------------------- .nv.compat                --------------------------
	.section	.nv.compat,"",@"SHT_CUDA_COMPAT_INFO"
	.align	4
        /*0000*/ 	.byte	0x02, 0x09, 0x00, 0x00, 0x02, 0x02, 0x01, 0x00, 0x02, 0x05, 0x05, 0x00, 0x03, 0x07, 0x01, 0x01
        /*0010*/ 	.byte	0x02, 0x03, 0x00, 0x00, 0x02, 0x06, 0x01, 0x00, 0x04, 0x0b, 0x08, 0x00, 0x09, 0x00, 0x00, 0x00
        /*0020*/ 	.byte	0x00, 0x00, 0x00, 0x00


//--------------------- .nv.info._Z12demo2_kernelv --------------------------
	.section	.nv.info._Z12demo2_kernelv,"",@"SHT_CUDA_INFO"
	.sectionflags	@""
	.align	4


	//----- nvinfo : EIATTR_CUDA_API_VERSION
	.align		4
        /*0000*/ 	.byte	0x04, 0x37
        /*0002*/ 	.short	(.L_19 - .L_18)
.L_18:
        /*0004*/ 	.word	0x00000082


	//----- nvinfo : EIATTR_SPARSE_MMA_MASK
	.align		4
.L_19:
        /*0008*/ 	.byte	0x03, 0x50
        /*000a*/ 	.short	0x0000


	//----- nvinfo : EIATTR_MAXREG_COUNT
	.align		4
        /*000c*/ 	.byte	0x03, 0x1b
        /*000e*/ 	.short	0x00ff


	//----- nvinfo : EIATTR_NUM_BARRIERS
	.align		4
        /*0010*/ 	.byte	0x02, 0x4c
        /*0012*/ 	.byte	0x01
	.zero		1


	//----- nvinfo : EIATTR_EXTERNS
	.align		4
        /*0014*/ 	.byte	0x04, 0x0f
        /*0016*/ 	.short	(.L_21 - .L_20)


	//   ....[0]....
	.align		4
.L_20:
        /*0018*/ 	.word	index@(vprintf)


	//----- nvinfo : EIATTR_MERCURY_ISA_VERSION
	.align		4
.L_21:
        /*001c*/ 	.byte	0x03, 0x5f
        /*001e*/ 	.short	0x0101


	//----- nvinfo : EIATTR_VRC_CTA_INIT_COUNT
	.align		4
        /*0020*/ 	.byte	0x02, 0x4a
	.zero		1
	.zero		1


	//----- nvinfo : EIATTR_SYSCALL_OFFSETS
	.align		4
        /*0024*/ 	.byte	0x04, 0x46
        /*0026*/ 	.short	(.L_23 - .L_22)


	//   ....[0]....
.L_22:
        /*0028*/ 	.word	0x00000330


	//----- nvinfo : EIATTR_EXIT_INSTR_OFFSETS
	.align		4
.L_23:
        /*002c*/ 	.byte	0x04, 0x1c
        /*002e*/ 	.short	(.L_25 - .L_24)


	//   ....[0]....
.L_24:
        /*0030*/ 	.word	0x00000340


	//----- nvinfo : EIATTR_CRS_STACK_SIZE
	.align		4
.L_25:
        /*0034*/ 	.byte	0x04, 0x1e
        /*0036*/ 	.short	(.L_27 - .L_26)
.L_26:
        /*0038*/ 	.word	0x00000000


	//----- nvinfo : EIATTR_SW_WAR
	.align		4
.L_27:
        /*003c*/ 	.byte	0x04, 0x36
        /*003e*/ 	.short	(.L_29 - .L_28)
.L_28:
        /*0040*/ 	.word	0x00000008
.L_29:


//--------------------- .nv.info._Z12demo1_kernelv --------------------------
	.section	.nv.info._Z12demo1_kernelv,"",@"SHT_CUDA_INFO"
	.sectionflags	@""
	.align	4


	//----- nvinfo : EIATTR_CUDA_API_VERSION
	.align		4
        /*0000*/ 	.byte	0x04, 0x37
        /*0002*/ 	.short	(.L_31 - .L_30)
.L_30:
        /*0004*/ 	.word	0x00000082


	//----- nvinfo : EIATTR_SPARSE_MMA_MASK
	.align		4
.L_31:
        /*0008*/ 	.byte	0x03, 0x50
        /*000a*/ 	.short	0x0000


	//----- nvinfo : EIATTR_MAXREG_COUNT
	.align		4
        /*000c*/ 	.byte	0x03, 0x1b
        /*000e*/ 	.short	0x00ff


	//----- nvinfo : EIATTR_EXTERNS
	.align		4
        /*0010*/ 	.byte	0x04, 0x0f
        /*0012*/ 	.short	(.L_33 - .L_32)


	//   ....[0]....
	.align		4
.L_32:
        /*0014*/ 	.word	index@(vprintf)


	//----- nvinfo : EIATTR_MERCURY_ISA_VERSION
	.align		4
.L_33:
        /*0018*/ 	.byte	0x03, 0x5f
        /*001a*/ 	.short	0x0101


	//----- nvinfo : EIATTR_VRC_CTA_INIT_COUNT
	.align		4
        /*001c*/ 	.byte	0x02, 0x4a
	.zero		1
	.zero		1


	//----- nvinfo : EIATTR_SYSCALL_OFFSETS
	.align		4
        /*0020*/ 	.byte	0x04, 0x46
        /*0022*/ 	.short	(.L_35 - .L_34)


	//   ....[0]....
.L_34:
        /*0024*/ 	.word	0x00000150


	//   ....[1]....
        /*0028*/ 	.word	0x00000240


	//   ....[2]....
        /*002c*/ 	.word	0x00000330


	//   ....[3]....
        /*0030*/ 	.word	0x00000420


	//   ....[4]....
        /*0034*/ 	.word	0x000004d0


	//----- nvinfo : EIATTR_EXIT_INSTR_OFFSETS
	.align		4
.L_35:
        /*0038*/ 	.byte	0x04, 0x1c
        /*003a*/ 	.short	(.L_37 - .L_36)


	//   ....[0]....
.L_36:
        /*003c*/ 	.word	0x00000460


	//   ....[1]....
        /*0040*/ 	.word	0x000004e0


	//----- nvinfo : EIATTR_CRS_STACK_SIZE
	.align		4
.L_37:
        /*0044*/ 	.byte	0x04, 0x1e
        /*0046*/ 	.short	(.L_39 - .L_38)
.L_38:
        /*0048*/ 	.word	0x00000000


	//----- nvinfo : EIATTR_SW_WAR
	.align		4
.L_39:
        /*004c*/ 	.byte	0x04, 0x36
        /*004e*/ 	.short	(.L_41 - .L_40)
.L_40:
        /*0050*/ 	.word	0x00000008
.L_41:


//--------------------- .nv.callgraph             --------------------------
	.section	.nv.callgraph,"",@"SHT_CUDA_CALLGRAPH"
	.align	4
	.sectionentsize	8
	.align		4
        /*0000*/ 	.word	0x00000000
	.align		4
        /*0004*/ 	.word	0xffffffff
	.align		4
        /*0008*/ 	.word	index@(_Z12demo2_kernelv)
	.align		4
        /*000c*/ 	.word	index@(vprintf)
	.align		4
        /*0010*/ 	.word	index@(_Z12demo1_kernelv)
	.align		4
        /*0014*/ 	.word	index@(vprintf)
	.align		4
        /*0018*/ 	.word	0x00000000
	.align		4
        /*001c*/ 	.word	0xfffffffe
	.align		4
        /*0020*/ 	.word	0x00000000
	.align		4
        /*0024*/ 	.word	0xfffffffd
	.align		4
        /*0028*/ 	.word	0x00000000
	.align		4
        /*002c*/ 	.word	0xfffffffc


//--------------------- .nv.constant4             --------------------------
	.section	.nv.constant4,"a",@progbits
	.align	8
	.align		8
.nv.constant4:
        /*0000*/ 	.dword	vprintf
	.align		8
        /*0008*/ 	.dword	$str
	.align		8
        /*0010*/ 	.dword	$str$1
	.align		8
        /*0018*/ 	.dword	$str$2
	.align		8
        /*0020*/ 	.dword	$str$3
	.align		8
        /*0028*/ 	.dword	$str$4
	.align		8
        /*0030*/ 	.dword	$str$5


//--------------------- .text._Z12demo2_kernelv   --------------------------
	.section	.text._Z12demo2_kernelv,"ax",@progbits
	.align	128
        .global         _Z12demo2_kernelv
        .type           _Z12demo2_kernelv,@function
        .size           _Z12demo2_kernelv,(.L_x_11 - _Z12demo2_kernelv)
        .other          _Z12demo2_kernelv,@"STO_CUDA_ENTRY STV_DEFAULT"
_Z12demo2_kernelv:
.text._Z12demo2_kernelv:
[----:B------:R-:W0:Y:S01]  /*0000*/  LDC R1, c[0x0][0x37c] ;  /* 0x0000df00ff017b82 */ /* 0x000e220000000800 */
[----:B------:R-:W1:Y:S01]  /*0010*/  S2R R15, SR_TID.X ;  /* 0x00000000000f7919 */ /* 0x000e620000002100 */
[----:B------:R-:W2:Y:S01]  /*0020*/  LDCU UR4, c[0x0][0x2f8] ;  /* 0x00005f00ff0477ac */ /* 0x000ea20008000800 */
[----:B0-----:R-:W-:Y:S01]  /*0030*/  VIADD R1, R1, 0xffffffd8 ;  /* 0xffffffd801017836 */ /* 0x001fe20000000000 */
[----:B------:R-:W-:Y:S01]  /*0040*/  BSSY.RECONVERGENT B0, `(.L_x_0) ;  /* 0x0000016000007945 */ /* 0x000fe20003800200 */
[----:B------:R-:W0:Y:S03]  /*0050*/  LDCU UR5, c[0x0][0x2fc] ;  /* 0x00005f80ff0577ac */ /* 0x000e260008000800 */
[----:B--2---:R-:W-:-:S05]  /*0060*/  IADD3 R6, P1, PT, R1, UR4, RZ ;  /* 0x0000000401067c10 */ /* 0x004fca000ff3e0ff */
[----:B0-----:R-:W-:Y:S01]  /*0070*/  IMAD.X R7, RZ, RZ, UR5, P1 ;  /* 0x00000005ff077e24 */ /* 0x001fe200088e06ff */
[----:B-1----:R-:W-:-:S13]  /*0080*/  ISETP.NE.AND P0, PT, R15, RZ, PT ;  /* 0x000000ff0f00720c */ /* 0x002fda0003f05270 */
[----:B------:R-:W-:Y:S05]  /*0090*/  @P0 BRA `(.L_x_1) ;  /* 0x0000000000400947 */ /* 0x000fea0003800000 */
[----:B------:R-:W0:Y:S02]  /*00a0*/  S2UR UR4, SR_CTAID.X ;  /* 0x00000000000479c3 */ /* 0x000e240000002500 */
[----:B0-----:R-:W-:-:S09]  /*00b0*/  UISETP.NE.AND UP0, UPT, UR4, URZ, UPT ;  /* 0x000000ff0400728c */ /* 0x001fd2000bf05270 */
[----:B------:R-:W-:Y:S05]  /*00c0*/  BRA.U UP0, `(.L_x_2) ;  /* 0x00000001001c7547 */ /* 0x000fea000b800000 */
[----:B------:R-:W0:Y:S01]  /*00d0*/  S2UR UR5, SR_CgaCtaId ;  /* 0x00000000000579c3 */ /* 0x000e220000008800 */
[----:B------:R-:W-:Y:S01]  /*00e0*/  UMOV UR4, 0x400 ;  /* 0x0000040000047882 */ /* 0x000fe20000000000 */
[----:B------:R-:W-:Y:S02]  /*00f0*/  IMAD.MOV.U32 R2, RZ, RZ, 0x14d ;  /* 0x0000014dff027424 */ /* 0x000fe400078e00ff */
[----:B------:R-:W-:Y:S01]  /*0100*/  IMAD.MOV.U32 R3, RZ, RZ, 0x1bc ;  /* 0x000001bcff037424 */ /* 0x000fe200078e00ff */
[----:B0-----:R-:W-:-:S09]  /*0110*/  ULEA UR4, UR5, UR4, 0x18 ;  /* 0x0000000405047291 */ /* 0x001fd2000f8ec0ff */
[----:B------:R0:W-:Y:S01]  /*0120*/  STS.64 [UR4], R2 ;  /* 0x00000002ff007988 */ /* 0x0001e20008000a04 */
[----:B------:R-:W-:Y:S05]  /*0130*/  BRA `(.L_x_1) ;  /* 0x0000000000187947 */ /* 0x000fea0003800000 */
.L_x_2:
[----:B------:R-:W0:Y:S01]  /*0140*/  S2UR UR5, SR_CgaCtaId ;  /* 0x00000000000579c3 */ /* 0x000e220000008800 */
[----:B------:R-:W-:Y:S01]  /*0150*/  UMOV UR4, 0x400 ;  /* 0x0000040000047882 */ /* 0x000fe20000000000 */
[----:B------:R-:W-:Y:S02]  /*0160*/  IMAD.MOV.U32 R2, RZ, RZ, 0x12fd1 ;  /* 0x00012fd1ff027424 */ /* 0x000fe400078e00ff */
[----:B------:R-:W-:Y:S01]  /*0170*/  IMAD.MOV.U32 R3, RZ, RZ, 0x15b38 ;  /* 0x00015b38ff037424 */ /* 0x000fe200078e00ff */
[----:B0-----:R-:W-:-:S09]  /*0180*/  ULEA UR4, UR5, UR4, 0x18 ;  /* 0x0000000405047291 */ /* 0x001fd2000f8ec0ff */
[----:B------:R1:W-:Y:S03]  /*0190*/  STS.64 [UR4], R2 ;  /* 0x00000002ff007988 */ /* 0x0003e60008000a04 */
.L_x_1:
[----:B------:R-:W-:Y:S05]  /*01a0*/  BSYNC.RECONVERGENT B0 ;  /* 0x0000000000007941 */ /* 0x000fea0003800200 */
.L_x_0:
[----:B------:R-:W2:Y:S01]  /*01b0*/  S2R R9, SR_CgaCtaId ;  /* 0x0000000000097919 */ /* 0x000ea20000008800 */
[----:B------:R-:W-:Y:S01]  /*01c0*/  MOV R0, 0x400 ;  /* 0x0000040000007802 */ /* 0x000fe20000000f00 */
[----:B------:R-:W3:Y:S01]  /*01d0*/  LDCU.64 UR4, c[0x4][0x30] ;  /* 0x01000600ff0477ac */ /* 0x000ee20008000a00 */
[----:B------:R-:W4:Y:S01]  /*01e0*/  S2R R5, SR_SWINHI ;  /* 0x0000000000057919 */ /* 0x000f220000002f00 */
[----:B------:R-:W5:Y:S01]  /*01f0*/  S2R R14, SR_CTAID.X ;  /* 0x00000000000e7919 */ /* 0x000f620000002500 */
[----:B--2---:R-:W-:Y:S01]  /*0200*/  LEA R4, R9, R0, 0x18 ;  /* 0x0000000009047211 */ /* 0x004fe200078ec0ff */
[----:B------:R-:W-:Y:S01]  /*0210*/  BAR.SYNC.DEFER_BLOCKING 0x0 ;  /* 0x0000000000007b1d */ /* 0x000fe20000010000 */
[----:B------:R-:W-:-:S05]  /*0220*/  VIADD R0, R0, 0x4 ;  /* 0x0000000400007836 */ /* 0x000fca0000000000 */
[----:B------:R-:W-:Y:S02]  /*0230*/  LEA R0, R9, R0, 0x18 ;  /* 0x0000000009007211 */ /* 0x000fe400078ec0ff */
[----:B------:R-:W-:Y:S02]  /*0240*/  MOV R8, R4 ;  /* 0x0000000400087202 */ /* 0x000fe40000000f00 */
[-C--:B----4-:R-:W-:Y:S01]  /*0250*/  MOV R9, R5.reuse ;  /* 0x0000000500097202 */ /* 0x090fe20000000f00 */
[----:B-----5:R-:W-:Y:S01]  /*0260*/  STL.64 [R1], R14 ;  /* 0x0000000e01007387 */ /* 0x020fe20000100a00 */
[----:B------:R-:W-:Y:S02]  /*0270*/  MOV R10, R0 ;  /* 0x00000000000a7202 */ /* 0x000fe40000000f00 */
[----:B------:R-:W-:Y:S01]  /*0280*/  MOV R11, R5 ;  /* 0x00000005000b7202 */ /* 0x000fe20000000f00 */
[----:B---3--:R-:W-:Y:S01]  /*0290*/  IMAD.U32 R5, RZ, RZ, UR5 ;  /* 0x00000005ff057e24 */ /* 0x008fe2000f8e00ff */
[----:B------:R-:W-:Y:S01]  /*02a0*/  MOV R0, 0x0 ;  /* 0x0000000000007802 */ /* 0x000fe20000000f00 */
[----:B------:R-:W-:Y:S03]  /*02b0*/  STL.64 [R1+0x10], R8 ;  /* 0x0000100801007387 */ /* 0x000fe60000100a00 */
[----:B------:R2:W3:Y:S01]  /*02c0*/  LDC.64 R12, c[0x4][R0] ;  /* 0x01000000000c7b82 */ /* 0x0004e20000000a00 */
[----:B------:R-:W-:Y:S04]  /*02d0*/  STL.64 [R1+0x20], R10 ;  /* 0x0000200a01007387 */ /* 0x000fe80000100a00 */
[----:B01----:R0:W1:Y:S02]  /*02e0*/  LDS.64 R2, [R4] ;  /* 0x0000000004027984 */ /* 0x0030640000000a00 */
[----:B0-----:R-:W-:-:S02]  /*02f0*/  IMAD.U32 R4, RZ, RZ, UR4 ;  /* 0x00000004ff047e24 */ /* 0x001fc4000f8e00ff */
[----:B-1----:R2:W-:Y:S04]  /*0300*/  STL [R1+0x8], R2 ;  /* 0x0000080201007387 */ /* 0x0025e80000100800 */
[----:B---3--:R2:W-:Y:S02]  /*0310*/  STL [R1+0x18], R3 ;  /* 0x0000180301007387 */ /* 0x0085e40000100800 */
[----:B------:R-:W-:-:S07]  /*0320*/  LEPC R20, `(.L_x_3) ;  /* 0x000000001014794e */ /* 0x000fce0000000000 */
[----:B--2---:R-:W-:Y:S05]  /*0330*/  CALL.ABS.NOINC R12 ;  /* 0x000000000c007343 */ /* 0x004fea0003c00000 */
.L_x_3:
[----:B------:R-:W-:Y:S05]  /*0340*/  EXIT ;  /* 0x000000000000794d */ /* 0x000fea0003800000 */
.L_x_4:
[----:B------:R-:W-:-:S00]  /*0350*/  BRA `(.L_x_4) ;  /* 0xfffffffc00fc7947 */ /* 0x000fc0000383ffff */
[----:B------:R-:W-:-:S00]  /*0360*/  NOP ;  /* 0x0000000000007918 */ /* 0x000fc00000000000 */
        /* <DEDUP_REMOVED lines=9> */
.L_x_11:


//--------------------- .text._Z12demo1_kernelv   --------------------------
	.section	.text._Z12demo1_kernelv,"ax",@progbits
	.align	128
        .global         _Z12demo1_kernelv
        .type           _Z12demo1_kernelv,@function
        .size           _Z12demo1_kernelv,(.L_x_12 - _Z12demo1_kernelv)
        .other          _Z12demo1_kernelv,@"STO_CUDA_ENTRY STV_DEFAULT"
_Z12demo1_kernelv:
.text._Z12demo1_kernelv:
[----:B------:R-:W0:Y:S01]  /*0000*/  LDC R1, c[0x0][0x37c] ;  /* 0x0000df00ff017b82 */ /* 0x000e220000000800 */
[----:B------:R-:W1:Y:S01]  /*0010*/  S2R R3, SR_CgaCtaId ;  /* 0x0000000000037919 */ /* 0x000e620000008800 */
[----:B------:R-:W-:Y:S01]  /*0020*/  MOV R18, 0x400 ;  /* 0x0000040000127802 */ /* 0x000fe20000000f00 */
[----:B------:R-:W2:Y:S01]  /*0030*/  LDCU UR4, c[0x0][0x2f8] ;  /* 0x00005f00ff0477ac */ /* 0x000ea20008000800 */
[----:B0-----:R-:W-:Y:S01]  /*0040*/  VIADD R1, R1, 0xfffffff8 ;  /* 0xfffffff801017836 */ /* 0x001fe20000000000 */
[----:B------:R-:W0:Y:S01]  /*0050*/  S2R R5, SR_SWINHI ;  /* 0x0000000000057919 */ /* 0x000e220000002f00 */
[----:B------:R-:W-:Y:S01]  /*0060*/  MOV R2, 0x0 ;  /* 0x0000000000027802 */ /* 0x000fe20000000f00 */
[----:B------:R-:W3:Y:S03]  /*0070*/  LDCU UR5, c[0x0][0x2fc] ;  /* 0x00005f80ff0577ac */ /* 0x000ee60008000800 */
[----:B------:R4:W5:Y:S01]  /*0080*/  LDC.64 R10, c[0x4][R2] ;  /* 0x01000000020a7b82 */ /* 0x0009620000000a00 */
[----:B------:R-:W1:Y:S01]  /*0090*/  LDCU.64 UR6, c[0x4][0x8] ;  /* 0x01000100ff0677ac */ /* 0x000e620008000a00 */
[----:B--2---:R-:W-:-:S05]  /*00a0*/  IADD3 R17, P0, PT, R1, UR4, RZ ;  /* 0x0000000401117c10 */ /* 0x004fca000ff1e0ff */
[----:B---3--:R-:W-:Y:S02]  /*00b0*/  IMAD.X R16, RZ, RZ, UR5, P0 ;  /* 0x00000005ff107e24 */ /* 0x008fe400080e06ff */
[----:B------:R-:W-:Y:S02]  /*00c0*/  IMAD.MOV.U32 R6, RZ, RZ, R17 ;  /* 0x000000ffff067224 */ /* 0x000fe400078e0011 */
[----:B-1----:R-:W-:Y:S01]  /*00d0*/  IMAD.U32 R4, RZ, RZ, UR6 ;  /* 0x00000006ff047e24 */ /* 0x002fe2000f8e00ff */
[----:B------:R-:W-:Y:S02]  /*00e0*/  MOV R7, R16 ;  /* 0x0000001000077202 */ /* 0x000fe40000000f00 */
[----:B------:R-:W-:-:S04]  /*00f0*/  LEA R8, R3, R18, 0x18 ;  /* 0x0000001203087211 */ /* 0x000fc800078ec0ff */
[----:B------:R-:W-:Y:S02]  /*0100*/  MOV R8, R8 ;  /* 0x0000000800087202 */ /* 0x000fe40000000f00 */
[----:B0-----:R-:W-:Y:S01]  /*0110*/  MOV R9, R5 ;  /* 0x0000000500097202 */ /* 0x001fe20000000f00 */
[----:B------:R-:W-:-:S04]  /*0120*/  IMAD.U32 R5, RZ, RZ, UR7 ;  /* 0x00000007ff057e24 */ /* 0x000fc8000f8e00ff */
[----:B------:R4:W-:Y:S03]  /*0130*/  STL.64 [R1], R8 ;  /* 0x0000000801007387 */ /* 0x0009e60000100a00 */
[----:B------:R-:W-:-:S07]  /*0140*/  LEPC R20, `(.L_x_5) ;  /* 0x000000001014794e */ /* 0x000fce0000000000 */
[----:B----45:R-:W-:Y:S05]  /*0150*/  CALL.ABS.NOINC R10 ;  /* 0x000000000a007343 */ /* 0x030fea0003c00000 */
.L_x_5:
[----:B------:R-:W0:Y:S01]  /*0160*/  S2R R3, SR_CgaCtaId ;  /* 0x0000000000037919 */ /* 0x000e220000008800 */
[----:B------:R-:W-:Y:S01]  /*0170*/  VIADD R0, R18, 0x1800 ;  /* 0x0000180012007836 */ /* 0x000fe20000000000 */
[----:B------:R1:W2:Y:S01]  /*0180*/  LDC.64 R10, c[0x4][R2] ;  /* 0x01000000020a7b82 */ /* 0x0002a20000000a00 */
[----:B------:R-:W3:Y:S01]  /*0190*/  LDCU.64 UR4, c[0x4][0x10] ;  /* 0x01000200ff0477ac */ /* 0x000ee20008000a00 */
[----:B------:R-:W4:Y:S01]  /*01a0*/  S2R R5, SR_SWINHI ;  /* 0x0000000000057919 */ /* 0x000f220000002f00 */
[----:B------:R-:W-:Y:S01]  /*01b0*/  IMAD.MOV.U32 R6, RZ, RZ, R17 ;  /* 0x000000ffff067224 */ /* 0x000fe200078e0011 */
[----:B------:R-:W-:Y:S01]  /*01c0*/  MOV R7, R16 ;  /* 0x0000001000077202 */ /* 0x000fe20000000f00 */
[----:B---3--:R-:W-:Y:S01]  /*01d0*/  IMAD.U32 R4, RZ, RZ, UR4 ;  /* 0x00000004ff047e24 */ /* 0x008fe2000f8e00ff */
[----:B0-----:R-:W-:-:S04]  /*01e0*/  LEA R0, R3, R0, 0x18 ;  /* 0x0000000003007211 */ /* 0x001fc800078ec0ff */
[----:B------:R-:W-:Y:S02]  /*01f0*/  MOV R8, R0 ;  /* 0x0000000000087202 */ /* 0x000fe40000000f00 */
[----:B----4-:R-:W-:Y:S01]  /*0200*/  MOV R9, R5 ;  /* 0x0000000500097202 */ /* 0x010fe20000000f00 */
[----:B------:R-:W-:-:S04]  /*0210*/  IMAD.U32 R5, RZ, RZ, UR5 ;  /* 0x00000005ff057e24 */ /* 0x000fc8000f8e00ff */
[----:B------:R1:W-:Y:S03]  /*0220*/  STL.64 [R1], R8 ;  /* 0x0000000801007387 */ /* 0x0003e60000100a00 */
[----:B------:R-:W-:-:S07]  /*0230*/  LEPC R20, `(.L_x_6) ;  /* 0x000000001014794e */ /* 0x000fce0000000000 */
[----:B-12---:R-:W-:Y:S05]  /*0240*/  CALL.ABS.NOINC R10 ;  /* 0x000000000a007343 */ /* 0x006fea0003c00000 */
.L_x_6:
        /* <DEDUP_REMOVED lines=15> */
.L_x_7:
[----:B------:R-:W0:Y:S01]  /*0340*/  S2R R3, SR_CgaCtaId ;  /* 0x0000000000037919 */ /* 0x000e220000008800 */
[----:B------:R-:W-:Y:S01]  /*0350*/  VIADD R18, R18, 0x1810 ;  /* 0x0000181012127836 */ /* 0x000fe20000000000 */
[----:B------:R1:W2:Y:S01]  /*0360*/  LDC.64 R10, c[0x4][R2] ;  /* 0x01000000020a7b82 */ /* 0x0002a20000000a00 */
[----:B------:R-:W3:Y:S01]  /*0370*/  LDCU.64 UR4, c[0x4][0x20] ;  /* 0x01000400ff0477ac */ /* 0x000ee20008000a00 */
[----:B------:R-:W4:Y:S01]  /*0380*/  S2R R0, SR_SWINHI ;  /* 0x0000000000007919 */ /* 0x000f220000002f00 */
[----:B------:R-:W-:Y:S01]  /*0390*/  IMAD.MOV.U32 R6, RZ, RZ, R17 ;  /* 0x000000ffff067224 */ /* 0x000fe200078e0011 */
[----:B------:R-:W-:Y:S01]  /*03a0*/  MOV R7, R16 ;  /* 0x0000001000077202 */ /* 0x000fe20000000f00 */
[----:B---3--:R-:W-:Y:S02]  /*03b0*/  IMAD.U32 R4, RZ, RZ, UR4 ;  /* 0x00000004ff047e24 */ /* 0x008fe4000f8e00ff */
[----:B------:R-:W-:Y:S01]  /*03c0*/  IMAD.U32 R5, RZ, RZ, UR5 ;  /* 0x00000005ff057e24 */ /* 0x000fe2000f8e00ff */
[----:B0-----:R-:W-:-:S04]  /*03d0*/  LEA R3, R3, R18, 0x18 ;  /* 0x0000001203037211 */ /* 0x001fc800078ec0ff */
[----:B------:R-:W-:Y:S02]  /*03e0*/  MOV R8, R3 ;  /* 0x0000000300087202 */ /* 0x000fe40000000f00 */
[----:B----4-:R-:W-:-:S05]  /*03f0*/  MOV R9, R0 ;  /* 0x0000000000097202 */ /* 0x010fca0000000f00 */
[----:B------:R1:W-:Y:S02]  /*0400*/  STL.64 [R1], R8 ;  /* 0x0000000801007387 */ /* 0x0003e40000100a00 */
[----:B------:R-:W-:-:S07]  /*0410*/  LEPC R20, `(.L_x_8) ;  /* 0x000000001014794e */ /* 0x000fce0000000000 */
[----:B-12---:R-:W-:Y:S05]  /*0420*/  CALL.ABS.NOINC R10 ;  /* 0x000000000a007343 */ /* 0x006fea0003c00000 */
.L_x_8:
[----:B------:R-:W0:Y:S01]  /*0430*/  S2R R0, SR_TID.X ;  /* 0x0000000000007919 */ /* 0x000e220000002100 */
[----:B------:R-:W0:Y:S02]  /*0440*/  S2UR UR4, SR_CTAID.X ;  /* 0x00000000000479c3 */ /* 0x000e240000002500 */
[----:B0-----:R-:W-:-:S13]  /*0450*/  LOP3.LUT P0, RZ, R0, UR4, RZ, 0xfc, !PT ;  /* 0x0000000400ff7c12 */ /* 0x001fda000f80fcff */
[----:B------:R-:W-:Y:S05]  /*0460*/  @P0 EXIT ;  /* 0x000000000000094d */ /* 0x000fea0003800000 */
[----:B------:R-:W0:Y:S01]  /*0470*/  LDC.64 R2, c[0x4][R2] ;  /* 0x0100000002027b82 */ /* 0x000e220000000a00 */
[----:B------:R-:W1:Y:S01]  /*0480*/  LDCU.64 UR4, c[0x4][0x28] ;  /* 0x01000500ff0477ac */ /* 0x000e620008000a00 */
[----:B------:R-:W-:Y:S01]  /*0490*/  CS2R R6, SRZ ;  /* 0x0000000000067805 */ /* 0x000fe2000001ff00 */
[----:B-1----:R-:W-:Y:S02]  /*04a0*/  IMAD.U32 R4, RZ, RZ, UR4 ;  /* 0x00000004ff047e24 */ /* 0x002fe4000f8e00ff */
[----:B------:R-:W-:-:S07]  /*04b0*/  IMAD.U32 R5, RZ, RZ, UR5 ;  /* 0x00000005ff057e24 */ /* 0x000fce000f8e00ff */
[----:B------:R-:W-:-:S07]  /*04c0*/  LEPC R20, `(.L_x_9) ;  /* 0x000000001014794e */ /* 0x000fce0000000000 */
[----:B0-----:R-:W-:Y:S05]  /*04d0*/  CALL.ABS.NOINC R2 ;  /* 0x0000000002007343 */ /* 0x001fea0003c00000 */
.L_x_9:
[----:B------:R-:W-:Y:S05]  /*04e0*/  EXIT ;  /* 0x000000000000794d */ /* 0x000fea0003800000 */
.L_x_10:
        /* <DEDUP_REMOVED lines=9> */
.L_x_12:


//--------------------- .nv.global.init           --------------------------
	.section	.nv.global.init,"aw",@progbits
.nv.global.init:
	.type		$str,@object
	.size		$str,($str$2 - $str)
$str:
        /*0000*/ 	.byte	0x73, 0x74, 0x61, 0x74, 0x69, 0x63, 0x5f, 0x73, 0x68, 0x61, 0x72, 0x65, 0x64, 0x5f, 0x6d, 0x65
        /*0010*/ 	.byte	0x6d, 0x6f, 0x72, 0x79, 0xe7, 0x9a, 0x84, 0xe5, 0x9c, 0xb0, 0xe5, 0x9d, 0x80, 0x3d, 0x25, 0x70
        /*0020*/ 	.byte	0x0a, 0x00
	.type		$str$2,@object
	.size		$str$2,($str$1 - $str$2)
$str$2:
        /*0022*/ 	.byte	0x64, 0x79, 0x6e, 0x61, 0x6d, 0x69, 0x63, 0x5f, 0x73, 0x68, 0x61, 0x72, 0x65, 0x64, 0x5f, 0x6d
        /*0032*/ 	.byte	0x65, 0x6d, 0x6f, 0x72, 0x79, 0xe7, 0x9a, 0x84, 0xe5, 0x9c, 0xb0, 0xe5, 0x9d, 0x80, 0x3d, 0x25
        /*0042*/ 	.byte	0x70, 0x0a, 0x00
	.type		$str$1,@object
	.size		$str$1,($str$3 - $str$1)
$str$1:
        /*0045*/ 	.byte	0x73, 0x74, 0x61, 0x74, 0x69, 0x63, 0x5f, 0x73, 0x68, 0x61, 0x72, 0x65, 0x64, 0x5f, 0x6d, 0x65
        /*0055*/ 	.byte	0x6d, 0x6f, 0x72, 0x79, 0x32, 0xe7, 0x9a, 0x84, 0xe5, 0x9c, 0xb0, 0xe5, 0x9d, 0x80, 0x3d, 0x25
        /*0065*/ 	.byte	0x70, 0x0a, 0x00
	.type		$str$3,@object
	.size		$str$3,($str$4 - $str$3)
$str$3:
        /*0068*/ 	.byte	0x64, 0x79, 0x6e, 0x61, 0x6d, 0x69, 0x63, 0x5f, 0x73, 0x68, 0x61, 0x72, 0x65, 0x64, 0x5f, 0x6d
        /*0078*/ 	.byte	0x65, 0x6d, 0x6f, 0x72, 0x79, 0x32, 0xe7, 0x9a, 0x84, 0xe5, 0x9c, 0xb0, 0xe5, 0x9d, 0x80, 0x3d
        /*0088*/ 	.byte	0x25, 0x70, 0x0a, 0x00
	.type		$str$4,@object
	.size		$str$4,($str$5 - $str$4)
$str$4:
        /*008c*/ 	.byte	0x3d, 0x3d, 0x3d, 0x3d, 0x3d, 0x3d, 0x3d, 0x3d, 0x3d, 0x3d, 0x62, 0x6c, 0x6f, 0x63, 0x6b, 0x69
        /*009c*/ 	.byte	0x64, 0x78, 0x2e, 0x78, 0x20, 0x3d, 0x3d, 0x20, 0x30, 0x20, 0x26, 0x26, 0x20, 0x74, 0x68, 0x72
        /*00ac*/ 	.byte	0x65, 0x61, 0x64, 0x49, 0x64, 0x78, 0x2e, 0x78, 0x20, 0x3d, 0x3d, 0x20, 0x30, 0x2c, 0x72, 0x75
        /*00bc*/ 	.byte	0x6e, 0x20, 0x6b, 0x65, 0x72, 0x6e, 0x65, 0x6c, 0x2e, 0x63, 0x75, 0x3d, 0x3d, 0x3d, 0x3d, 0x3d
        /*00cc*/ 	.byte	0x3d, 0x3d, 0x3d, 0x3d, 0x3d, 0x0a, 0x00
	.type		$str$5,@object
	.size		$str$5,(.L_5 - $str$5)
$str$5:
        /*00d3*/ 	.byte	0x62, 0x6c, 0x6f, 0x63, 0x6b, 0x49, 0x64, 0x78, 0x2e, 0x78, 0x3d, 0x25, 0x64, 0x2c, 0x20, 0x74
        /*00e3*/ 	.byte	0x68, 0x72, 0x65, 0x61, 0x64, 0x49, 0x64, 0x78, 0x2e, 0x78, 0x3d, 0x25, 0x64, 0x2c, 0x20, 0x73
        /*00f3*/ 	.byte	0x74, 0x61, 0x74, 0x69, 0x63, 0x5f, 0x73, 0x68, 0x61, 0x72, 0x65, 0x64, 0x5f, 0x6d, 0x65, 0x6d
        /*0103*/ 	.byte	0x6f, 0x72, 0x79, 0x31, 0x30, 0x3d, 0x25, 0x64, 0x2c, 0x20, 0xe5, 0x9c, 0xb0, 0xe5, 0x9d, 0x80
        /*0113*/ 	.byte	0xe4, 0xb8, 0xba, 0x3a, 0x25, 0x70, 0x2c, 0x20, 0x73, 0x74, 0x61, 0x74, 0x69, 0x63, 0x5f, 0x73
        /*0123*/ 	.byte	0x68, 0x61, 0x72, 0x65, 0x64, 0x5f, 0x6d, 0x65, 0x6d, 0x6f, 0x72, 0x79, 0x31, 0x31, 0x3d, 0x25
        /*0133*/ 	.byte	0x64, 0x2c, 0x20, 0xe5, 0x9c, 0xb0, 0xe5, 0x9d, 0x80, 0xe4, 0xb8, 0xba, 0x3a, 0x25, 0x70, 0x0a
        /*0143*/ 	.byte	0x00
.L_5:


//--------------------- .nv.shared._Z12demo2_kernelv --------------------------
	.section	.nv.shared._Z12demo2_kernelv,"aw",@nobits
	.sectionflags	@""
	.align	16
.nv.shared._Z12demo2_kernelv:
	.zero		1040


//--------------------- .nv.shared.reserved.0     --------------------------
	.section	.nv.shared.reserved.0,"aw",@nobits
	.weak		__nv_reservedSMEM_offset_0_alias
	.size		__nv_reservedSMEM_offset_0_alias, 0, 64
	.other		__nv_reservedSMEM_offset_0_alias,@"STO_CUDA_RESERVED_SHARED STV_DEFAULT"
__nv_reservedSMEM_offset_0_alias:
	.zero		0
	.zero		64


//--------------------- .nv.shared._Z12demo1_kernelv --------------------------
	.section	.nv.shared._Z12demo1_kernelv,"aw",@nobits
	.sectionflags	@""
	.align	16
.nv.shared._Z12demo1_kernelv:
	.zero		7184


//--------------------- .nv.constant0._Z12demo2_kernelv --------------------------
	.section	.nv.constant0._Z12demo2_kernelv,"a",@progbits
	.sectionflags	@""
	.align	4
.nv.constant0._Z12demo2_kernelv:
	.zero		896


//--------------------- .nv.constant0._Z12demo1_kernelv --------------------------
	.section	.nv.constant0._Z12demo1_kernelv,"a",@progbits
	.sectionflags	@""
	.align	4
.nv.constant0._Z12demo1_kernelv:
	.zero		896


//--------------------- SYMBOLS --------------------------

	.type		.nv.reservedSmem.offset0,@object
	.size		.nv.reservedSmem.offset0,0x4
	.type		.nv.reservedSmem.cap,@object
	.size		.nv.reservedSmem.cap,0x4
	.type		vprintf,@function
